//
// Generated by NVIDIA NVVM Compiler
//
// Compiler Build ID: CL-36424714
// Cuda compilation tools, release 13.0, V13.0.88
// Based on NVVM 20.0.0
//

.version 9.0
.target sm_100
.address_size 64

	// .globl	_Z13matmul_kernelPKfS0_Pfj
.extern .shared .align 16 .b8 arr[];

.visible .entry _Z13matmul_kernelPKfS0_Pfj(
	.param .u64 .ptr .align 1 _Z13matmul_kernelPKfS0_Pfj_param_0,
	.param .u64 .ptr .align 1 _Z13matmul_kernelPKfS0_Pfj_param_1,
	.param .u64 .ptr .align 1 _Z13matmul_kernelPKfS0_Pfj_param_2,
	.param .u32 _Z13matmul_kernelPKfS0_Pfj_param_3
)
{
	.reg .pred 	%p<14>;
	.reg .b32 	%r<114>;
	.reg .b32 	%f<79>;
	.reg .b64 	%rd<13>;

	ld.param.u64 	%rd3, [_Z13matmul_kernelPKfS0_Pfj_param_0];
	ld.param.u64 	%rd4, [_Z13matmul_kernelPKfS0_Pfj_param_1];
	ld.param.u64 	%rd5, [_Z13matmul_kernelPKfS0_Pfj_param_2];
	ld.param.u32 	%r41, [_Z13matmul_kernelPKfS0_Pfj_param_3];
	mov.u32 	%r1, %ntid.x;
	mov.u32 	%r2, %ntid.y;
	mov.u32 	%r42, %ctaid.x;
	mov.u32 	%r3, %ctaid.y;
	mov.u32 	%r4, %tid.x;
	mov.u32 	%r5, %tid.y;
	mul.lo.s32 	%r6, %r41, %r1;
	mul.lo.s32 	%r7, %r6, %r3;
	add.s32 	%r43, %r41, %r7;
	add.s32 	%r8, %r43, -1;
	mul.lo.s32 	%r9, %r1, %r42;
	setp.gt.s32 	%p1, %r7, %r8;
	mov.f32 	%f77, 0f00000000;
	@%p1 bra 	$L__BB0_18;
	mul.lo.s32 	%r45, %r1, %r2;
	shl.b32 	%r46, %r45, 2;
	mov.u32 	%r47, arr;
	add.s32 	%r10, %r47, %r46;
	mul.lo.s32 	%r48, %r2, %r3;
	mul.lo.s32 	%r49, %r41, %r48;
	sub.s32 	%r11, %r4, %r49;
	mul.lo.s32 	%r12, %r5, %r1;
	add.s32 	%r50, %r12, %r4;
	shl.b32 	%r51, %r50, 2;
	add.s32 	%r13, %r47, %r51;
	mad.lo.s32 	%r14, %r41, %r5, %r4;
	add.s32 	%r15, %r10, %r51;
	and.b32  	%r16, %r1, 7;
	and.b32  	%r17, %r1, 2040;
	and.b32  	%r52, %r1, -8;
	neg.s32 	%r18, %r52;
	shl.b32 	%r53, %r4, 2;
	add.s32 	%r54, %r46, %r53;
	add.s32 	%r19, %r47, %r54;
	shl.b32 	%r20, %r1, 5;
	shl.b32 	%r55, %r12, 2;
	add.s32 	%r56, %r55, %r47;
	add.s32 	%r21, %r56, 16;
	shl.b32 	%r22, %r1, 2;
	cvta.to.global.u64 	%rd1, %rd3;
	cvta.to.global.u64 	%rd2, %rd4;
	mov.f32 	%f77, 0f00000000;
	mov.b32 	%r105, 0;
	mov.u32 	%r106, %r9;
	mov.u32 	%r107, %r7;
$L__BB0_2:
	mad.lo.s32 	%r57, %r2, %r3, %r5;
	add.s32 	%r58, %r11, %r107;
	mov.f32 	%f68, 0f00000000;
	max.u32 	%r59, %r57, %r58;
	setp.ge.u32 	%p2, %r59, %r41;
	@%p2 bra 	$L__BB0_4;
	add.s32 	%r60, %r14, %r107;
	mul.wide.u32 	%rd6, %r60, 4;
	add.s64 	%rd7, %rd1, %rd6;
	ld.global.f32 	%f68, [%rd7];
$L__BB0_4:
	add.s32 	%r61, %r9, %r4;
	st.shared.f32 	[%r13], %f68;
	add.s32 	%r62, %r105, %r5;
	mov.f32 	%f69, 0f00000000;
	max.u32 	%r63, %r61, %r62;
	setp.ge.u32 	%p3, %r63, %r41;
	@%p3 bra 	$L__BB0_6;
	add.s32 	%r64, %r14, %r106;
	mul.wide.u32 	%rd8, %r64, 4;
	add.s64 	%rd9, %rd2, %rd8;
	ld.global.f32 	%f69, [%rd9];
$L__BB0_6:
	setp.lt.u32 	%p4, %r1, 8;
	st.shared.f32 	[%r15], %f69;
	bar.sync 	0;
	mov.b32 	%r112, 0;
	@%p4 bra 	$L__BB0_9;
	mov.u32 	%r108, %r21;
	mov.u32 	%r109, %r19;
	mov.u32 	%r110, %r18;
$L__BB0_8:
	.pragma "nounroll";
	ld.shared.f32 	%f24, [%r108+-16];
	ld.shared.f32 	%f25, [%r109];
	fma.rn.f32 	%f26, %f24, %f25, %f77;
	ld.shared.f32 	%f27, [%r108+-12];
	add.s32 	%r66, %r109, %r22;
	ld.shared.f32 	%f28, [%r66];
	fma.rn.f32 	%f29, %f27, %f28, %f26;
	ld.shared.f32 	%f30, [%r108+-8];
	add.s32 	%r67, %r66, %r22;
	ld.shared.f32 	%f31, [%r67];
	fma.rn.f32 	%f32, %f30, %f31, %f29;
	ld.shared.f32 	%f33, [%r108+-4];
	add.s32 	%r68, %r67, %r22;
	ld.shared.f32 	%f34, [%r68];
	fma.rn.f32 	%f35, %f33, %f34, %f32;
	ld.shared.f32 	%f36, [%r108];
	add.s32 	%r69, %r68, %r22;
	ld.shared.f32 	%f37, [%r69];
	fma.rn.f32 	%f38, %f36, %f37, %f35;
	ld.shared.f32 	%f39, [%r108+4];
	add.s32 	%r70, %r69, %r22;
	ld.shared.f32 	%f40, [%r70];
	fma.rn.f32 	%f41, %f39, %f40, %f38;
	ld.shared.f32 	%f42, [%r108+8];
	add.s32 	%r71, %r70, %r22;
	ld.shared.f32 	%f43, [%r71];
	fma.rn.f32 	%f44, %f42, %f43, %f41;
	ld.shared.f32 	%f45, [%r108+12];
	add.s32 	%r72, %r71, %r22;
	ld.shared.f32 	%f46, [%r72];
	fma.rn.f32 	%f77, %f45, %f46, %f44;
	add.s32 	%r110, %r110, 8;
	add.s32 	%r109, %r109, %r20;
	add.s32 	%r108, %r108, 32;
	setp.ne.s32 	%p5, %r110, 0;
	mov.u32 	%r112, %r17;
	@%p5 bra 	$L__BB0_8;
$L__BB0_9:
	setp.eq.s32 	%p6, %r16, 0;
	@%p6 bra 	$L__BB0_17;
	add.s32 	%r73, %r16, -1;
	setp.lt.u32 	%p7, %r73, 3;
	@%p7 bra 	$L__BB0_12;
	add.s32 	%r74, %r112, %r12;
	shl.b32 	%r75, %r74, 2;
	mov.u32 	%r76, arr;
	add.s32 	%r77, %r76, %r75;
	ld.shared.f32 	%f48, [%r77];
	mad.lo.s32 	%r78, %r112, %r1, %r4;
	shl.b32 	%r79, %r78, 2;
	add.s32 	%r80, %r10, %r79;
	ld.shared.f32 	%f49, [%r80];
	fma.rn.f32 	%f50, %f48, %f49, %f77;
	ld.shared.f32 	%f51, [%r77+4];
	add.s32 	%r81, %r80, %r22;
	ld.shared.f32 	%f52, [%r81];
	fma.rn.f32 	%f53, %f51, %f52, %f50;
	ld.shared.f32 	%f54, [%r77+8];
	add.s32 	%r82, %r81, %r22;
	ld.shared.f32 	%f55, [%r82];
	fma.rn.f32 	%f56, %f54, %f55, %f53;
	ld.shared.f32 	%f57, [%r77+12];
	add.s32 	%r83, %r82, %r22;
	ld.shared.f32 	%f58, [%r83];
	fma.rn.f32 	%f77, %f57, %f58, %f56;
	add.s32 	%r112, %r112, 4;
$L__BB0_12:
	and.b32  	%r84, %r1, 3;
	setp.eq.s32 	%p8, %r84, 0;
	@%p8 bra 	$L__BB0_17;
	setp.eq.s32 	%p9, %r84, 1;
	@%p9 bra 	$L__BB0_15;
	add.s32 	%r85, %r112, %r12;
	shl.b32 	%r86, %r85, 2;
	mov.u32 	%r87, arr;
	add.s32 	%r88, %r87, %r86;
	ld.shared.f32 	%f60, [%r88];
	mad.lo.s32 	%r89, %r112, %r1, %r4;
	shl.b32 	%r90, %r89, 2;
	add.s32 	%r91, %r10, %r90;
	ld.shared.f32 	%f61, [%r91];
	fma.rn.f32 	%f62, %f60, %f61, %f77;
	ld.shared.f32 	%f63, [%r88+4];
	add.s32 	%r92, %r91, %r22;
	ld.shared.f32 	%f64, [%r92];
	fma.rn.f32 	%f77, %f63, %f64, %f62;
	add.s32 	%r112, %r112, 2;
$L__BB0_15:
	and.b32  	%r93, %r1, 1;
	setp.eq.b32 	%p10, %r93, 1;
	not.pred 	%p11, %p10;
	@%p11 bra 	$L__BB0_17;
	add.s32 	%r94, %r112, %r12;
	shl.b32 	%r95, %r94, 2;
	mov.u32 	%r96, arr;
	add.s32 	%r97, %r96, %r95;
	ld.shared.f32 	%f65, [%r97];
	mad.lo.s32 	%r98, %r112, %r1, %r4;
	shl.b32 	%r99, %r98, 2;
	add.s32 	%r100, %r10, %r99;
	ld.shared.f32 	%f66, [%r100];
	fma.rn.f32 	%f77, %f65, %f66, %f77;
$L__BB0_17:
	bar.sync 	0;
	add.s32 	%r107, %r107, %r1;
	add.s32 	%r106, %r106, %r6;
	add.s32 	%r105, %r105, %r2;
	setp.le.s32 	%p12, %r107, %r8;
	@%p12 bra 	$L__BB0_2;
$L__BB0_18:
	mad.lo.s32 	%r101, %r2, %r3, %r5;
	add.s32 	%r40, %r9, %r4;
	max.u32 	%r102, %r101, %r40;
	setp.ge.u32 	%p13, %r102, %r41;
	@%p13 bra 	$L__BB0_20;
	mad.lo.s32 	%r103, %r41, %r5, %r40;
	add.s32 	%r104, %r103, %r7;
	cvta.to.global.u64 	%rd10, %rd5;
	mul.wide.u32 	%rd11, %r104, 4;
	add.s64 	%rd12, %rd10, %rd11;
	st.global.f32 	[%rd12], %f77;
$L__BB0_20:
	ret;

}


// ===== COMPILED SASS (sm_100) =====

	.target	sm_100

	.elftype	@"ET_EXEC"


//--------------------- .note.nv.tkinfo           --------------------------
	.section	.note.nv.tkinfo,"",@"SHT_NOTE"
	.sectionflags	@"SHF_NOTE_NV_TKINFO"
	.tkinfo
        /*0018*/ 	.word	0x00000002
        /*0030*/ 	.string	""
        /*0030*/ 	.string	"ptxas"
        /*0030*/ 	.string	"Cuda compilation tools, release 13.0, V13.0.88"
        /*0030*/ 	.string	"Build cuda_13.0.r13.0/compiler.36424714_0"
        /*0030*/ 	.string	"-arch sm_100 -m 64 "



//--------------------- .note.nv.cuinfo           --------------------------
	.section	.note.nv.cuinfo,"",@"SHT_NOTE"
	.sectionflags	@"SHF_NOTE_NV_CUINFO"
        /*0018*/ 	.short	0x0002
        /*001a*/ 	.short	0x0064
        /*001c*/ 	.short	0x0082
	.zero		2


//--------------------- .nv.info                  --------------------------
	.section	.nv.info,"",@"SHT_CUDA_INFO"
	.align	4


	//----- nvinfo : EIATTR_REGCOUNT
	.align		4
        /*0000*/ 	.byte	0x04, 0x2f
        /*0002*/ 	.short	(.L_1 - .L_0)
	.align		4
.L_0:
        /*0004*/ 	.word	index@(_Z13matmul_kernelPKfS0_Pfj)
        /*0008*/ 	.word	0x00000020


	//----- nvinfo : EIATTR_FRAME_SIZE
	.align		4
.L_1:
        /*000c*/ 	.byte	0x04, 0x11
        /*000e*/ 	.short	(.L_3 - .L_2)
	.align		4
.L_2:
        /*0010*/ 	.word	index@(_Z13matmul_kernelPKfS0_Pfj)
        /*0014*/ 	.word	0x00000000


	//----- nvinfo : EIATTR_MIN_STACK_SIZE
	.align		4
.L_3:
        /*0018*/ 	.byte	0x04, 0x12
        /*001a*/ 	.short	(.L_5 - .L_4)
	.align		4
.L_4:
        /*001c*/ 	.word	index@(_Z13matmul_kernelPKfS0_Pfj)
        /*0020*/ 	.word	0x00000000
.L_5:


//--------------------- .nv.compat                --------------------------
	.section	.nv.compat,"",@"SHT_CUDA_COMPAT_INFO"
	.align	4
        /*0000*/ 	.byte	0x02, 0x09, 0x00, 0x00, 0x02, 0x02, 0x01, 0x00, 0x02, 0x05, 0x05, 0x00, 0x03, 0x07, 0x01, 0x01
        /*0010*/ 	.byte	0x02, 0x03, 0x00, 0x00, 0x02, 0x06, 0x01, 0x00, 0x04, 0x0b, 0x08, 0x00, 0x09, 0x00, 0x00, 0x00
        /*0020*/ 	.byte	0x00, 0x00, 0x00, 0x00


//--------------------- .nv.info._Z13matmul_kernelPKfS0_Pfj --------------------------
	.section	.nv.info._Z13matmul_kernelPKfS0_Pfj,"",@"SHT_CUDA_INFO"
	.sectionflags	@""
	.align	4


	//----- nvinfo : EIATTR_CUDA_API_VERSION
	.align		4
        /*0000*/ 	.byte	0x04, 0x37
        /*0002*/ 	.short	(.L_7 - .L_6)
.L_6:
        /*0004*/ 	.word	0x00000082


	//----- nvinfo : EIATTR_KPARAM_INFO
	.align		4
.L_7:
        /*0008*/ 	.byte	0x04, 0x17
        /*000a*/ 	.short	(.L_9 - .L_8)
.L_8:
        /*000c*/ 	.word	0x00000000
        /*0010*/ 	.short	0x0003
        /*0012*/ 	.short	0x0018
        /*0014*/ 	.byte	0x00, 0xf0, 0x11, 0x00


	//----- nvinfo : EIATTR_KPARAM_INFO
	.align		4
.L_9:
        /*0018*/ 	.byte	0x04, 0x17
        /*001a*/ 	.short	(.L_11 - .L_10)
.L_10:
        /*001c*/ 	.word	0x00000000
        /*0020*/ 	.short	0x0002
        /*0022*/ 	.short	0x0010
        /*0024*/ 	.byte	0x00, 0xf5, 0x21, 0x00


	//----- nvinfo : EIATTR_KPARAM_INFO
	.align		4
.L_11:
        /*0028*/ 	.byte	0x04, 0x17
        /*002a*/ 	.short	(.L_13 - .L_12)
.L_12:
        /*002c*/ 	.word	0x00000000
        /*0030*/ 	.short	0x0001
        /*0032*/ 	.short	0x0008
        /*0034*/ 	.byte	0x00, 0xf5, 0x21, 0x00


	//----- nvinfo : EIATTR_KPARAM_INFO
	.align		4
.L_13:
        /*0038*/ 	.byte	0x04, 0x17
        /*003a*/ 	.short	(.L_15 - .L_14)
.L_14:
        /*003c*/ 	.word	0x00000000
        /*0040*/ 	.short	0x0000
        /*0042*/ 	.short	0x0000
        /*0044*/ 	.byte	0x00, 0xf5, 0x21, 0x00


	//----- nvinfo : EIATTR_SPARSE_MMA_MASK
	.align		4
.L_15:
        /*0048*/ 	.byte	0x03, 0x50
        /*004a*/ 	.short	0x0000


	//----- nvinfo : EIATTR_MAXREG_COUNT
	.align		4
        /*004c*/ 	.byte	0x03, 0x1b
        /*004e*/ 	.short	0x00ff


	//----- nvinfo : EIATTR_NUM_BARRIERS
	.align		4
        /*0050*/ 	.byte	0x02, 0x4c
        /*0052*/ 	.byte	0x01
	.zero		1


	//----- nvinfo : EIATTR_MERCURY_ISA_VERSION
	.align		4
        /*0054*/ 	.byte	0x03, 0x5f
        /*0056*/ 	.short	0x0101


	//----- nvinfo : EIATTR_VRC_CTA_INIT_COUNT
	.align		4
        /*0058*/ 	.byte	0x02, 0x4a
	.zero		1
	.zero		1


	//----- nvinfo : EIATTR_EXIT_INSTR_OFFSETS
	.align		4
        /*005c*/ 	.byte	0x04, 0x1c
        /*005e*/ 	.short	(.L_17 - .L_16)


	//   ....[0]....
.L_16:
        /*0060*/ 	.word	0x00000af0


	//   ....[1]....
        /*0064*/ 	.word	0x00000b60


	//----- nvinfo : EIATTR_CBANK_PARAM_SIZE
	.align		4
.L_17:
        /*0068*/ 	.byte	0x03, 0x19
        /*006a*/ 	.short	0x001c


	//----- nvinfo : EIATTR_PARAM_CBANK
	.align		4
        /*006c*/ 	.byte	0x04, 0x0a
        /*006e*/ 	.short	(.L_19 - .L_18)
	.align		4
.L_18:
        /*0070*/ 	.word	index@(.nv.constant0._Z13matmul_kernelPKfS0_Pfj)
        /*0074*/ 	.short	0x0380
        /*0076*/ 	.short	0x001c


	//----- nvinfo : EIATTR_SW_WAR
	.align		4
.L_19:
        /*0078*/ 	.byte	0x04, 0x36
        /*007a*/ 	.short	(.L_21 - .L_20)
.L_20:
        /*007c*/ 	.word	0x00000008
.L_21:


//--------------------- .nv.callgraph             --------------------------
	.section	.nv.callgraph,"",@"SHT_CUDA_CALLGRAPH"
	.align	4
	.sectionentsize	8
	.align		4
        /*0000*/ 	.word	0x00000000
	.align		4
        /*0004*/ 	.word	0xffffffff
	.align		4
        /*0008*/ 	.word	0x00000000
	.align		4
        /*000c*/ 	.word	0xfffffffe
	.align		4
        /*0010*/ 	.word	0x00000000
	.align		4
        /*0014*/ 	.word	0xfffffffd
	.align		4
        /*0018*/ 	.word	0x00000000
	.align		4
        /*001c*/ 	.word	0xfffffffc


//--------------------- .text._Z13matmul_kernelPKfS0_Pfj --------------------------
	.section	.text._Z13matmul_kernelPKfS0_Pfj,"ax",@progbits
	.align	128
        .global         _Z13matmul_kernelPKfS0_Pfj
        .type           _Z13matmul_kernelPKfS0_Pfj,@function
        .size           _Z13matmul_kernelPKfS0_Pfj,(.L_x_8 - _Z13matmul_kernelPKfS0_Pfj)
        .other          _Z13matmul_kernelPKfS0_Pfj,@"STO_CUDA_ENTRY STV_DEFAULT"
_Z13matmul_kernelPKfS0_Pfj:
.text._Z13matmul_kernelPKfS0_Pfj:
[----:B------:R-:W-:Y:S01]  /*0000*/  LDC R1, c[0x0][0x37c] ;  /* 0x0000df00ff017b82 */ /* 0x000fe20000000800 */
[----:B------:R-:W0:Y:S07]  /*0010*/  S2R R24, SR_CTAID.Y ;  /* 0x0000000000187919 */ /* 0x000e2e0000002600 */
[----:B------:R-:W1:Y:S01]  /*0020*/  LDC R23, c[0x0][0x360] ;  /* 0x0000d800ff177b82 */ /* 0x000e620000000800 */
[----:B------:R-:W1:Y:S01]  /*0030*/  LDCU UR10, c[0x0][0x398] ;  /* 0x00007300ff0a77ac */ /* 0x000e620008000800 */
[----:B------:R-:W-:Y:S01]  /*0040*/  HFMA2 R18, -RZ, RZ, 0, 0 ;  /* 0x00000000ff127431 */ /* 0x000fe200000001ff */
[----:B------:R-:W2:Y:S01]  /*0050*/  S2R R22, SR_TID.X ;  /* 0x0000000000167919 */ /* 0x000ea20000002100 */
[----:B------:R-:W3:Y:S01]  /*0060*/  LDCU.64 UR8, c[0x0][0x358] ;  /* 0x00006b00ff0877ac */ /* 0x000ee20008000a00 */
[----:B------:R-:W4:Y:S03]  /*0070*/  S2R R20, SR_TID.Y ;  /* 0x0000000000147919 */ /* 0x000f260000002200 */
[----:B------:R-:W5:Y:S01]  /*0080*/  S2UR UR4, SR_CTAID.X ;  /* 0x00000000000479c3 */ /* 0x000f620000002500 */
[----:B------:R-:W0:Y:S01]  /*0090*/  LDCU UR7, c[0x0][0x364] ;  /* 0x00006c80ff0777ac */ /* 0x000e220008000800 */
[----:B-1----:R-:W-:-:S04]  /*00a0*/  IMAD R21, R23, UR10, RZ ;  /* 0x0000000a17157c24 */ /* 0x002fc8000f8e02ff */
[----:B0-----:R-:W-:Y:S02]  /*00b0*/  IMAD R16, R21, R24, RZ ;  /* 0x0000001815107224 */ /* 0x001fe400078e02ff */
[----:B-----5:R-:W-:-:S03]  /*00c0*/  IMAD R17, R23, UR4, RZ ;  /* 0x0000000417117c24 */ /* 0x020fc6000f8e02ff */
[----:B------:R-:W-:-:S05]  /*00d0*/  IADD3 R19, PT, PT, R16, UR10, RZ ;  /* 0x0000000a10137c10 */ /* 0x000fca000fffe0ff */
[----:B------:R-:W-:-:S05]  /*00e0*/  VIADD R19, R19, 0xffffffff ;  /* 0xffffffff13137836 */ /* 0x000fca0000000000 */
[----:B------:R-:W-:-:S13]  /*00f0*/  ISETP.GT.AND P0, PT, R16, R19, PT ;  /* 0x000000131000720c */ /* 0x000fda0003f04270 */
[----:B--234-:R-:W-:Y:S05]  /*0100*/  @P0 BRA `(.L_x_0) ;  /* 0x0000000800680947 */ /* 0x01cfea0003800000 */
[----:B------:R-:W0:Y:S01]  /*0110*/  S2UR UR5, SR_CgaCtaId ;  /* 0x00000000000579c3 */ /* 0x000e220000008800 */
[C---:B------:R-:W-:Y:S01]  /*0120*/  IMAD R0, R23.reuse, UR7, RZ ;  /* 0x0000000717007c24 */ /* 0x040fe2000f8e02ff */
[----:B------:R-:W-:Y:S01]  /*0130*/  UMOV UR4, 0x400 ;  /* 0x0000040000047882 */ /* 0x000fe20000000000 */
[C---:B------:R-:W-:Y:S01]  /*0140*/  IMAD R14, R23.reuse, R20, RZ ;  /* 0x00000014170e7224 */ /* 0x040fe200078e02ff */
[----:B------:R-:W-:Y:S01]  /*0150*/  LOP3.LUT R11, R23, 0xfffffff8, RZ, 0xc0, !PT ;  /* 0xfffffff8170b7812 */ /* 0x000fe200078ec0ff */
[----:B------:R-:W-:Y:S01]  /*0160*/  IMAD R5, RZ, RZ, -UR7 ;  /* 0x80000007ff057e24 */ /* 0x000fe2000f8e02ff */
[----:B------:R-:W-:Y:S01]  /*0170*/  SHF.L.U32 R3, R0, 0x2, RZ ;  /* 0x0000000200037819 */ /* 0x000fe200000006ff */
[--C-:B------:R-:W-:Y:S01]  /*0180*/  IMAD R15, R20, UR10, R22.reuse ;  /* 0x0000000a140f7c24 */ /* 0x100fe2000f8e0216 */
[----:B------:R-:W-:Y:S01]  /*0190*/  IADD3 R7, PT, PT, R14, R22, RZ ;  /* 0x000000160e077210 */ /* 0x000fe20007ffe0ff */
[----:B------:R-:W-:Y:S01]  /*01a0*/  IMAD R5, R5, R24, RZ ;  /* 0x0000001805057224 */ /* 0x000fe200078e02ff */
[----:B------:R-:W-:Y:S01]  /*01b0*/  LEA R6, R22, R3, 0x2 ;  /* 0x0000000316067211 */ /* 0x000fe200078e10ff */
[----:B------:R-:W-:Y:S01]  /*01c0*/  IMAD.MOV.U32 R12, RZ, RZ, R17 ;  /* 0x000000ffff0c7224 */ /* 0x000fe200078e0011 */
[----:B------:R-:W-:Y:S01]  /*01d0*/  LOP3.LUT R13, R23, 0x7f8, RZ, 0xc0, !PT ;  /* 0x000007f8170d7812 */ /* 0x000fe200078ec0ff */
[----:B------:R-:W-:Y:S01]  /*01e0*/  IMAD.MOV R11, RZ, RZ, -R11 ;  /* 0x000000ffff0b7224 */ /* 0x000fe200078e0a0b */
[----:B------:R-:W-:Y:S01]  /*01f0*/  MOV R18, RZ ;  /* 0x000000ff00127202 */ /* 0x000fe20000000f00 */
[----:B------:R-:W-:Y:S01]  /*0200*/  IMAD R8, R5, UR10, R22 ;  /* 0x0000000a05087c24 */ /* 0x000fe2000f8e0216 */
[----:B0-----:R-:W-:-:S06]  /*0210*/  ULEA UR4, UR5, UR4, 0x18 ;  /* 0x0000000405047291 */ /* 0x001fcc000f8ec0ff */
[----:B------:R-:W-:Y:S01]  /*0220*/  LEA R0, R14, UR4, 0x2 ;  /* 0x000000040e007c11 */ /* 0x000fe2000f8e10ff */
[----:B------:R-:W-:Y:S01]  /*0230*/  VIADD R10, R3, UR4 ;  /* 0x00000004030a7c36 */ /* 0x000fe20008000000 */
[C---:B------:R-:W-:Y:S02]  /*0240*/  LEA R9, R7.reuse, UR4, 0x2 ;  /* 0x0000000407097c11 */ /* 0x040fe4000f8e10ff */
[----:B------:R-:W-:Y:S01]  /*0250*/  IADD3 R6, PT, PT, R6, UR4, RZ ;  /* 0x0000000406067c10 */ /* 0x000fe2000fffe0ff */
[----:B------:R-:W-:Y:S01]  /*0260*/  IMAD R7, R7, 0x4, R10 ;  /* 0x0000000407077824 */ /* 0x000fe200078e020a */
[----:B------:R-:W-:Y:S01]  /*0270*/  UMOV UR4, URZ ;  /* 0x000000ff00047c82 */ /* 0x000fe20008000000 */
[----:B------:R-:W-:-:S07]  /*0280*/  VIADD R0, R0, 0x10 ;  /* 0x0000001000007836 */ /* 0x000fce0000000000 */
.L_x_6:
[----:B0-----:R-:W0:Y:S01]  /*0290*/  LDCU UR10, c[0x0][0x398] ;  /* 0x00007300ff0a77ac */ /* 0x001e220008000800 */
[----:B------:R-:W-:Y:S01]  /*02a0*/  IMAD R3, R24, UR7, R20 ;  /* 0x0000000718037c24 */ /* 0x000fe2000f8e0214 */
[----:B------:R-:W-:Y:S01]  /*02b0*/  IADD3 R2, PT, PT, R20, UR4, RZ ;  /* 0x0000000414027c10 */ /* 0x000fe2000fffe0ff */
[----:B------:R-:W-:Y:S01]  /*02c0*/  IMAD.MOV.U32 R26, RZ, RZ, RZ ;  /* 0x000000ffff1a7224 */ /* 0x000fe200078e00ff */
[----:B------:R-:W-:Y:S02]  /*02d0*/  MOV R28, RZ ;  /* 0x000000ff001c7202 */ /* 0x000fe40000000f00 */
[----:B------:R-:W-:Y:S02]  /*02e0*/  VIADDMNMX.U32 R3, R8, R16, R3, !PT ;  /* 0x0000001008037246 */ /* 0x000fe40007800003 */
[----:B------:R-:W-:Y:S02]  /*02f0*/  VIADDMNMX.U32 R2, R17, R22, R2, !PT ;  /* 0x0000001611027246 */ /* 0x000fe40007800002 */
[----:B0-----:R-:W-:-:S02]  /*0300*/  ISETP.GE.U32.AND P0, PT, R3, UR10, PT ;  /* 0x0000000a03007c0c */ /* 0x001fc4000bf06070 */
[----:B------:R-:W-:-:S11]  /*0310*/  ISETP.GE.U32.AND P1, PT, R2, UR10, PT ;  /* 0x0000000a02007c0c */ /* 0x000fd6000bf26070 */
[----:B------:R-:W0:Y:S01]  /*0320*/  @!P0 LDC.64 R4, c[0x0][0x380] ;  /* 0x0000e000ff048b82 */ /* 0x000e220000000a00 */
[C---:B------:R-:W-:Y:S01]  /*0330*/  @!P0 IMAD.IADD R25, R15.reuse, 0x1, R16 ;  /* 0x000000010f198824 */ /* 0x040fe200078e0210 */
[----:B------:R-:W-:-:S06]  /*0340*/  @!P1 IADD3 R27, PT, PT, R15, R12, RZ ;  /* 0x0000000c0f1b9210 */ /* 0x000fcc0007ffe0ff */
[----:B------:R-:W1:Y:S01]  /*0350*/  @!P1 LDC.64 R2, c[0x0][0x388] ;  /* 0x0000e200ff029b82 */ /* 0x000e620000000a00 */
[----:B0-----:R-:W-:-:S05]  /*0360*/  @!P0 IMAD.WIDE.U32 R4, R25, 0x4, R4 ;  /* 0x0000000419048825 */ /* 0x001fca00078e0004 */
[----:B------:R-:W2:Y:S01]  /*0370*/  @!P0 LDG.E R26, desc[UR8][R4.64] ;  /* 0x00000008041a8981 */ /* 0x000ea2000c1e1900 */
[----:B-1----:R-:W-:-:S05]  /*0380*/  @!P1 IMAD.WIDE.U32 R2, R27, 0x4, R2 ;  /* 0x000000041b029825 */ /* 0x002fca00078e0002 */
[----:B------:R-:W3:Y:S01]  /*0390*/  @!P1 LDG.E R28, desc[UR8][R2.64] ;  /* 0x00000008021c9981 */ /* 0x000ee2000c1e1900 */
[----:B------:R-:W-:Y:S01]  /*03a0*/  ISETP.GE.U32.AND P0, PT, R23, 0x8, PT ;  /* 0x000000081700780c */ /* 0x000fe20003f06070 */
[----:B------:R-:W-:Y:S02]  /*03b0*/  IMAD.MOV.U32 R25, RZ, RZ, RZ ;  /* 0x000000ffff197224 */ /* 0x000fe400078e00ff */
[----:B--2---:R0:W-:Y:S04]  /*03c0*/  STS [R9], R26 ;  /* 0x0000001a09007388 */ /* 0x0041e80000000800 */
[----:B---3--:R0:W-:Y:S01]  /*03d0*/  STS [R7], R28 ;  /* 0x0000001c07007388 */ /* 0x0081e20000000800 */
[----:B------:R-:W-:Y:S06]  /*03e0*/  BAR.SYNC.DEFER_BLOCKING 0x0 ;  /* 0x0000000000007b1d */ /* 0x000fec0000010000 */
[----:B------:R-:W-:Y:S05]  /*03f0*/  @!P0 BRA `(.L_x_1) ;  /* 0x0000000000a08947 */ /* 0x000fea0003800000 */
[----:B------:R-:W-:Y:S01]  /*0400*/  MOV R3, R0 ;  /* 0x0000000000037202 */ /* 0x000fe20000000f00 */
[----:B------:R-:W-:Y:S01]  /*0410*/  IMAD.MOV.U32 R2, RZ, RZ, R6 ;  /* 0x000000ffff027224 */ /* 0x000fe200078e0006 */
[----:B------:R-:W-:-:S07]  /*0420*/  MOV R4, R11 ;  /* 0x0000000b00047202 */ /* 0x000fce0000000f00 */
.L_x_2:
[----:B------:R-:W-:Y:S01]  /*0430*/  LDS R5, [R3+-0x10] ;  /* 0xfffff00003057984 */ /* 0x000fe20000000800 */
[C---:B0-----:R-:W-:Y:S02]  /*0440*/  IMAD R26, R23.reuse, 0x4, R2 ;  /* 0x00000004171a7824 */ /* 0x041fe400078e0202 */
[----:B------:R-:W-:Y:S01]  /*0450*/  VIADD R4, R4, 0x8 ;  /* 0x0000000804047836 */ /* 0x000fe20000000000 */
[----:B------:R0:W1:Y:S02]  /*0460*/  LDS R25, [R2] ;  /* 0x0000000002197984 */ /* 0x0000640000000800 */
[C---:B------:R-:W-:Y:S02]  /*0470*/  LEA R28, R23.reuse, R26, 0x2 ;  /* 0x0000001a171c7211 */ /* 0x040fe400078e10ff */
[----:B------:R-:W-:Y:S02]  /*0480*/  ISETP.NE.AND P0, PT, R4, RZ, PT ;  /* 0x000000ff0400720c */ /* 0x000fe40003f05270 */
[----:B0-----:R-:W-:Y:S01]  /*0490*/  LEA R2, R23, R2, 0x5 ;  /* 0x0000000217027211 */ /* 0x001fe200078e28ff */
[----:B-1----:R-:W-:-:S02]  /*04a0*/  FFMA R5, R5, R25, R18 ;  /* 0x0000001905057223 */ /* 0x002fc40000000012 */
[----:B------:R-:W-:Y:S04]  /*04b0*/  LDS R18, [R3+-0xc] ;  /* 0xfffff40003127984 */ /* 0x000fe80000000800 */
[----:B------:R-:W0:Y:S02]  /*04c0*/  LDS R25, [R26] ;  /* 0x000000001a197984 */ /* 0x000e240000000800 */
[----:B0-----:R-:W-:Y:S02]  /*04d0*/  FFMA R5, R18, R25, R5 ;  /* 0x0000001912057223 */ /* 0x001fe40000000005 */
[----:B------:R-:W-:Y:S04]  /*04e0*/  LDS R18, [R3+-0x8] ;  /* 0xfffff80003127984 */ /* 0x000fe80000000800 */
[----:B------:R-:W0:Y:S02]  /*04f0*/  LDS R25, [R28] ;  /* 0x000000001c197984 */ /* 0x000e240000000800 */
[----:B0-----:R-:W-:Y:S01]  /*0500*/  FFMA R5, R18, R25, R5 ;  /* 0x0000001912057223 */ /* 0x001fe20000000005 */
[C---:B------:R-:W-:Y:S01]  /*0510*/  IMAD R25, R23.reuse, 0x4, R28 ;  /* 0x0000000417197824 */ /* 0x040fe200078e021c */
[----:B------:R-:W-:Y:S04]  /*0520*/  LDS R18, [R3+-0x4] ;  /* 0xfffffc0003127984 */ /* 0x000fe80000000800 */
[----:B------:R-:W0:Y:S02]  /*0530*/  LDS R27, [R25] ;  /* 0x00000000191b7984 */ /* 0x000e240000000800 */
[----:B0-----:R-:W-:Y:S01]  /*0540*/  FFMA R5, R18, R27, R5 ;  /* 0x0000001b12057223 */ /* 0x001fe20000000005 */
[C---:B------:R-:W-:Y:S01]  /*0550*/  LEA R27, R23.reuse, R25, 0x2 ;  /* 0x00000019171b7211 */ /* 0x040fe200078e10ff */
[----:B------:R-:W-:Y:S04]  /*0560*/  LDS R18, [R3] ;  /* 0x0000000003127984 */ /* 0x000fe80000000800 */
[----:B------:R-:W0:Y:S02]  /*0570*/  LDS R26, [R27] ;  /* 0x000000001b1a7984 */ /* 0x000e240000000800 */
[----:B0-----:R-:W-:Y:S01]  /*0580*/  FFMA R5, R18, R26, R5 ;  /* 0x0000001a12057223 */ /* 0x001fe20000000005 */
[C---:B------:R-:W-:Y:S01]  /*0590*/  IMAD R26, R23.reuse, 0x4, R27 ;  /* 0x00000004171a7824 */ /* 0x040fe200078e021b */
[----:B------:R-:W-:Y:S04]  /*05a0*/  LDS R18, [R3+0x4] ;  /* 0x0000040003127984 */ /* 0x000fe80000000800 */
[----:B------:R-:W0:Y:S02]  /*05b0*/  LDS R28, [R26] ;  /* 0x000000001a1c7984 */ /* 0x000e240000000800 */
[----:B0-----:R-:W-:Y:S01]  /*05c0*/  FFMA R5, R18, R28, R5 ;  /* 0x0000001c12057223 */ /* 0x001fe20000000005 */
[C---:B------:R-:W-:Y:S01]  /*05d0*/  LEA R28, R23.reuse, R26, 0x2 ;  /* 0x0000001a171c7211 */ /* 0x040fe200078e10ff */
[----:B------:R-:W-:Y:S03]  /*05e0*/  LDS R18, [R3+0x8] ;  /* 0x0000080003127984 */ /* 0x000fe60000000800 */
[----:B------:R-:W-:Y:S01]  /*05f0*/  LEA R29, R23, R28, 0x2 ;  /* 0x0000001c171d7211 */ /* 0x000fe200078e10ff */
[----:B------:R-:W0:Y:S05]  /*0600*/  LDS R25, [R28] ;  /* 0x000000001c197984 */ /* 0x000e2a0000000800 */
[----:B------:R-:W-:Y:S01]  /*0610*/  LDS R29, [R29] ;  /* 0x000000001d1d7984 */ /* 0x000fe20000000800 */
[----:B0-----:R-:W-:-:S03]  /*0620*/  FFMA R18, R18, R25, R5 ;  /* 0x0000001912127223 */ /* 0x001fc60000000005 */
[----:B------:R0:W1:Y:S02]  /*0630*/  LDS R5, [R3+0xc] ;  /* 0x00000c0003057984 */ /* 0x0000640000000800 */
[----:B0-----:R-:W-:Y:S01]  /*0640*/  IADD3 R3, PT, PT, R3, 0x20, RZ ;  /* 0x0000002003037810 */ /* 0x001fe20007ffe0ff */
[----:B-1----:R-:W-:Y:S01]  /*0650*/  FFMA R18, R5, R29, R18 ;  /* 0x0000001d05127223 */ /* 0x002fe20000000012 */
[----:B------:R-:W-:Y:S06]  /*0660*/  @P0 BRA `(.L_x_2) ;  /* 0xfffffffc00700947 */ /* 0x000fec000383ffff */
[----:B------:R-:W-:-:S07]  /*0670*/  IMAD.MOV.U32 R25, RZ, RZ, R13 ;  /* 0x000000ffff197224 */ /* 0x000fce00078e000d */
.L_x_1:
[----:B------:R-:W-:-:S04]  /*0680*/  LOP3.LUT R2, R23, 0x7, RZ, 0xc0, !PT ;  /* 0x0000000717027812 */ /* 0x000fc800078ec0ff */
[----:B------:R-:W-:-:S13]  /*0690*/  ISETP.NE.AND P0, PT, R2, RZ, PT ;  /* 0x000000ff0200720c */ /* 0x000fda0003f05270 */
[----:B------:R-:W-:Y:S05]  /*06a0*/  @!P0 BRA `(.L_x_3) ;  /* 0x0000000000e88947 */ /* 0x000fea0003800000 */
[----:B------:R-:W-:-:S04]  /*06b0*/  IADD3 R2, PT, PT, R2, -0x1, RZ ;  /* 0xffffffff02027810 */ /* 0x000fc80007ffe0ff */
[----:B------:R-:W-:-:S13]  /*06c0*/  ISETP.GE.U32.AND P0, PT, R2, 0x3, PT ;  /* 0x000000030200780c */ /* 0x000fda0003f06070 */
[----:B------:R-:W-:Y:S05]  /*06d0*/  @!P0 BRA `(.L_x_4) ;  /* 0x00000000005c8947 */ /* 0x000fea0003800000 */
[----:B------:R-:W1:Y:S01]  /*06e0*/  S2UR UR6, SR_CgaCtaId ;  /* 0x00000000000679c3 */ /* 0x000e620000008800 */
[----:B------:R-:W-:Y:S01]  /*06f0*/  UMOV UR5, 0x400 ;  /* 0x0000040000057882 */ /* 0x000fe20000000000 */
[C---:B------:R-:W-:Y:S01]  /*0700*/  IMAD R3, R25.reuse, R23, R22 ;  /* 0x0000001719037224 */ /* 0x040fe200078e0216 */
[----:B------:R-:W-:Y:S02]  /*0710*/  IADD3 R2, PT, PT, R14, R25, RZ ;  /* 0x000000190e027210 */ /* 0x000fe40007ffe0ff */
[----:B------:R-:W-:Y:S01]  /*0720*/  IADD3 R25, PT, PT, R25, 0x4, RZ ;  /* 0x0000000419197810 */ /* 0x000fe20007ffe0ff */
[----:B------:R-:W-:-:S05]  /*0730*/  IMAD R4, R3, 0x4, R10 ;  /* 0x0000000403047824 */ /* 0x000fca00078e020a */
[----:B------:R-:W-:Y:S01]  /*0740*/  LDS R5, [R4] ;  /* 0x0000000004057984 */ /* 0x000fe20000000800 */
[----:B0-----:R-:W-:-:S04]  /*0750*/  LEA R26, R23, R4, 0x2 ;  /* 0x00000004171a7211 */ /* 0x001fc800078e10ff */
[----:B------:R-:W-:-:S05]  /*0760*/  LEA R28, R23, R26, 0x2 ;  /* 0x0000001a171c7211 */ /* 0x000fca00078e10ff */
[----:B------:R-:W-:Y:S01]  /*0770*/  IMAD R29, R23, 0x4, R28 ;  /* 0x00000004171d7824 */ /* 0x000fe200078e021c */
[----:B-1----:R-:W-:-:S05]  /*0780*/  ULEA UR5, UR6, UR5, 0x18 ;  /* 0x0000000506057291 */ /* 0x002fca000f8ec0ff */
[----:B------:R-:W-:Y:S01]  /*0790*/  LDS R29, [R29] ;  /* 0x000000001d1d7984 */ /* 0x000fe20000000800 */
[----:B------:R-:W-:-:S05]  /*07a0*/  LEA R2, R2, UR5, 0x2 ;  /* 0x0000000502027c11 */ /* 0x000fca000f8e10ff */
[----:B------:R-:W0:Y:S04]  /*07b0*/  LDS R3, [R2] ;  /* 0x0000000002037984 */ /* 0x000e280000000800 */
[----:B------:R-:W-:Y:S01]  /*07c0*/  LDS R27, [R2+0xc] ;  /* 0x00000c00021b7984 */ /* 0x000fe20000000800 */
[----:B0-----:R-:W-:-:S03]  /*07d0*/  FFMA R3, R3, R5, R18 ;  /* 0x0000000503037223 */ /* 0x001fc60000000012 */
[----:B------:R-:W-:Y:S04]  /*07e0*/  LDS R18, [R2+0x4] ;  /* 0x0000040002127984 */ /* 0x000fe80000000800 */
[----:B------:R-:W0:Y:S02]  /*07f0*/  LDS R5, [R26] ;  /* 0x000000001a057984 */ /* 0x000e240000000800 */
[----:B0-----:R-:W-:Y:S02]  /*0800*/  FFMA R3, R18, R5, R3 ;  /* 0x0000000512037223 */ /* 0x001fe40000000003 */
[----:B------:R-:W-:Y:S04]  /*0810*/  LDS R5, [R28] ;  /* 0x000000001c057984 */ /* 0x000fe80000000800 */
[----:B------:R-:W0:Y:S02]  /*0820*/  LDS R18, [R2+0x8] ;  /* 0x0000080002127984 */ /* 0x000e240000000800 */
[----:B0-----:R-:W-:-:S04]  /*0830*/  FFMA R18, R18, R5, R3 ;  /* 0x0000000512127223 */ /* 0x001fc80000000003 */
[----:B------:R-:W-:-:S07]  /*0840*/  FFMA R18, R27, R29, R18 ;  /* 0x0000001d1b127223 */ /* 0x000fce0000000012 */
.L_x_4:
[----:B------:R-:W-:-:S13]  /*0850*/  LOP3.LUT P0, R2, R23, 0x3, RZ, 0xc0, !PT ;  /* 0x0000000317027812 */ /* 0x000fda000780c0ff */
[----:B------:R-:W-:Y:S05]  /*0860*/  @!P0 BRA `(.L_x_3) ;  /* 0x0000000000788947 */ /* 0x000fea0003800000 */
[----:B------:R-:W-:Y:S02]  /*0870*/  ISETP.NE.AND P0, PT, R2, 0x1, PT ;  /* 0x000000010200780c */ /* 0x000fe40003f05270 */
[----:B------:R-:W-:-:S04]  /*0880*/  LOP3.LUT R3, R23, 0x1, RZ, 0xc0, !PT ;  /* 0x0000000117037812 */ /* 0x000fc800078ec0ff */
[----:B------:R-:W-:-:S07]  /*0890*/  ISETP.NE.U32.AND P1, PT, R3, 0x1, PT ;  /* 0x000000010300780c */ /* 0x000fce0003f25070 */
[----:B------:R-:W-:Y:S06]  /*08a0*/  @!P0 BRA `(.L_x_5) ;  /* 0x00000000003c8947 */ /* 0x000fec0003800000 */
[----:B------:R-:W1:Y:S01]  /*08b0*/  S2UR UR6, SR_CgaCtaId ;  /* 0x00000000000679c3 */ /* 0x000e620000008800 */
[----:B------:R-:W-:Y:S01]  /*08c0*/  UMOV UR5, 0x400 ;  /* 0x0000040000057882 */ /* 0x000fe20000000000 */
[C---:B------:R-:W-:Y:S01]  /*08d0*/  IMAD R3, R25.reuse, R23, R22 ;  /* 0x0000001719037224 */ /* 0x040fe200078e0216 */
[----:B------:R-:W-:Y:S02]  /*08e0*/  IADD3 R2, PT, PT, R14, R25, RZ ;  /* 0x000000190e027210 */ /* 0x000fe40007ffe0ff */
[----:B------:R-:W-:Y:S01]  /*08f0*/  IADD3 R25, PT, PT, R25, 0x2, RZ ;  /* 0x0000000219197810 */ /* 0x000fe20007ffe0ff */
[----:B------:R-:W-:-:S05]  /*0900*/  IMAD R4, R3, 0x4, R10 ;  /* 0x0000000403047824 */ /* 0x000fca00078e020a */
[----:B------:R-:W-:Y:S01]  /*0910*/  LEA R27, R23, R4, 0x2 ;  /* 0x00000004171b7211 */ /* 0x000fe200078e10ff */
[----:B------:R-:W-:Y:S05]  /*0920*/  LDS R5, [R4] ;  /* 0x0000000004057984 */ /* 0x000fea0000000800 */
[----:B------:R-:W-:Y:S01]  /*0930*/  LDS R27, [R27] ;  /* 0x000000001b1b7984 */ /* 0x000fe20000000800 */
[----:B-1----:R-:W-:-:S06]  /*0940*/  ULEA UR5, UR6, UR5, 0x18 ;  /* 0x0000000506057291 */ /* 0x002fcc000f8ec0ff */
[----:B------:R-:W-:-:S05]  /*0950*/  LEA R2, R2, UR5, 0x2 ;  /* 0x0000000502027c11 */ /* 0x000fca000f8e10ff */
[----:B------:R-:W1:Y:S04]  /*0960*/  LDS R3, [R2] ;  /* 0x0000000002037984 */ /* 0x000e680000000800 */
[----:B0-----:R-:W0:Y:S01]  /*0970*/  LDS R26, [R2+0x4] ;  /* 0x00000400021a7984 */ /* 0x001e220000000800 */
[----:B-1----:R-:W-:-:S04]  /*0980*/  FFMA R3, R3, R5, R18 ;  /* 0x0000000503037223 */ /* 0x002fc80000000012 */
[----:B0-----:R-:W-:-:S07]  /*0990*/  FFMA R18, R26, R27, R3 ;  /* 0x0000001b1a127223 */ /* 0x001fce0000000003 */
.L_x_5:
[----:B------:R-:W-:Y:S05]  /*09a0*/  @P1 BRA `(.L_x_3) ;  /* 0x0000000000281947 */ /* 0x000fea0003800000 */
[----:B------:R-:W1:Y:S01]  /*09b0*/  S2UR UR6, SR_CgaCtaId ;  /* 0x00000000000679c3 */ /* 0x000e620000008800 */
[----:B------:R-:W-:Y:S01]  /*09c0*/  UMOV UR5, 0x400 ;  /* 0x0000040000057882 */ /* 0x000fe20000000000 */
[----:B------:R-:W-:Y:S02]  /*09d0*/  IMAD R3, R23, R25, R22 ;  /* 0x0000001917037224 */ /* 0x000fe400078e0216 */
[----:B------:R-:W-:-:S03]  /*09e0*/  IMAD.IADD R2, R14, 0x1, R25 ;  /* 0x000000010e027824 */ /* 0x000fc600078e0219 */
[----:B------:R-:W-:-:S06]  /*09f0*/  LEA R4, R3, R10, 0x2 ;  /* 0x0000000a03047211 */ /* 0x000fcc00078e10ff */
[----:B------:R-:W-:Y:S01]  /*0a00*/  LDS R4, [R4] ;  /* 0x0000000004047984 */ /* 0x000fe20000000800 */
[----:B-1----:R-:W-:-:S06]  /*0a10*/  ULEA UR5, UR6, UR5, 0x18 ;  /* 0x0000000506057291 */ /* 0x002fcc000f8ec0ff */
[----:B------:R-:W-:-:S05]  /*0a20*/  LEA R2, R2, UR5, 0x2 ;  /* 0x0000000502027c11 */ /* 0x000fca000f8e10ff */
[----:B------:R-:W1:Y:S02]  /*0a30*/  LDS R3, [R2] ;  /* 0x0000000002037984 */ /* 0x000e640000000800 */
[----:B-1----:R-:W-:-:S07]  /*0a40*/  FFMA R18, R3, R4, R18 ;  /* 0x0000000403127223 */ /* 0x002fce0000000012 */
.L_x_3:
[----:B------:R-:W-:Y:S01]  /*0a50*/  IADD3 R16, PT, PT, R23, R16, RZ ;  /* 0x0000001017107210 */ /* 0x000fe20007ffe0ff */
[----:B------:R-:W-:Y:S01]  /*0a60*/  BAR.SYNC.DEFER_BLOCKING 0x0 ;  /* 0x0000000000007b1d */ /* 0x000fe20000010000 */
[----:B------:R-:W-:Y:S01]  /*0a70*/  UIADD3 UR4, UPT, UPT, UR7, UR4, URZ ;  /* 0x0000000407047290 */ /* 0x000fe2000fffe0ff */
[----:B------:R-:W-:Y:S01]  /*0a80*/  IMAD.IADD R12, R21, 0x1, R12 ;  /* 0x00000001150c7824 */ /* 0x000fe200078e020c */
[----:B------:R-:W-:-:S13]  /*0a90*/  ISETP.GT.AND P0, PT, R16, R19, PT ;  /* 0x000000131000720c */ /* 0x000fda0003f04270 */
[----:B------:R-:W-:Y:S05]  /*0aa0*/  @!P0 BRA `(.L_x_6) ;  /* 0xfffffff400f88947 */ /* 0x000fea000383ffff */
.L_x_0:
[----:B------:R-:W-:Y:S01]  /*0ab0*/  IMAD R0, R24, UR7, R20 ;  /* 0x0000000718007c24 */ /* 0x000fe2000f8e0214 */
[----:B------:R-:W-:-:S04]  /*0ac0*/  IADD3 R17, PT, PT, R17, R22, RZ ;  /* 0x0000001611117210 */ /* 0x000fc80007ffe0ff */
[----:B------:R-:W-:-:S04]  /*0ad0*/  VIMNMX.U32 R0, PT, PT, R0, R17, !PT ;  /* 0x0000001100007248 */ /* 0x000fc80007fe0000 */
[----:B------:R-:W-:-:S13]  /*0ae0*/  ISETP.GE.U32.AND P0, PT, R0, UR10, PT ;  /* 0x0000000a00007c0c */ /* 0x000fda000bf06070 */
[----:B------:R-:W-:Y:S05]  /*0af0*/  @P0 EXIT ;  /* 0x000000000000094d */ /* 0x000fea0003800000 */
[----:B------:R-:W1:Y:S01]  /*0b00*/  LDC.64 R2, c[0x0][0x390] ;  /* 0x0000e400ff027b82 */ /* 0x000e620000000a00 */
[----:B------:R-:W-:Y:S02]  /*0b10*/  IMAD R24, R21, R24, RZ ;  /* 0x0000001815187224 */ /* 0x000fe400078e02ff */
[----:B------:R-:W-:-:S05]  /*0b20*/  IMAD R17, R20, UR10, R17 ;  /* 0x0000000a14117c24 */ /* 0x000fca000f8e0211 */
[----:B------:R-:W-:-:S05]  /*0b30*/  IADD3 R17, PT, PT, R24, R17, RZ ;  /* 0x0000001118117210 */ /* 0x000fca0007ffe0ff */
[----:B-1----:R-:W-:-:S05]  /*0b40*/  IMAD.WIDE.U32 R2, R17, 0x4, R2 ;  /* 0x0000000411027825 */ /* 0x002fca00078e0002 */
[----:B------:R-:W-:Y:S01]  /*0b50*/  STG.E desc[UR8][R2.64], R18 ;  /* 0x0000001202007986 */ /* 0x000fe2000c101908 */
[----:B------:R-:W-:Y:S05]  /*0b60*/  EXIT ;  /* 0x000000000000794d */ /* 0x000fea0003800000 */
.L_x_7:
[----:B------:R-:W-:-:S00]  /*0b70*/  BRA `(.L_x_7) ;  /* 0xfffffffc00fc7947 */ /* 0x000fc0000383ffff */
[----:B------:R-:W-:-:S00]  /*0b80*/  NOP ;  /* 0x0000000000007918 */ /* 0x000fc00000000000 */
[----:B------:R-:W-:-:S00]  /*0b90*/  NOP ;  /* 0x0000000000007918 */ /* 0x000fc00000000000 */
[----:B------:R-:W-:-:S00]  /*0ba0*/  NOP ;  /* 0x0000000000007918 */ /* 0x000fc00000000000 */
[----:B------:R-:W-:-:S00]  /*0bb0*/  NOP ;  /* 0x0000000000007918 */ /* 0x000fc00000000000 */
[----:B------:R-:W-:-:S00]  /*0bc0*/  NOP ;  /* 0x0000000000007918 */ /* 0x000fc00000000000 */
[----:B------:R-:W-:-:S00]  /*0bd0*/  NOP ;  /* 0x0000000000007918 */ /* 0x000fc00000000000 */
[----:B------:R-:W-:-:S00]  /*0be0*/  NOP ;  /* 0x0000000000007918 */ /* 0x000fc00000000000 */
[----:B------:R-:W-:-:S00]  /*0bf0*/  NOP ;  /* 0x0000000000007918 */ /* 0x000fc00000000000 */
.L_x_8:


//--------------------- .nv.shared._Z13matmul_kernelPKfS0_Pfj --------------------------
	.section	.nv.shared._Z13matmul_kernelPKfS0_Pfj,"aw",@nobits
	.sectionflags	@""
	.align	16
	.zero		1024


//--------------------- .nv.shared.reserved.0     --------------------------
	.section	.nv.shared.reserved.0,"aw",@nobits
	.weak		__nv_reservedSMEM_offset_0_alias
	.size		__nv_reservedSMEM_offset_0_alias, 0, 64
	.other		__nv_reservedSMEM_offset_0_alias,@"STO_CUDA_RESERVED_SHARED STV_DEFAULT"
__nv_reservedSMEM_offset_0_alias:
	.zero		0
	.zero		64


//--------------------- .nv.constant0._Z13matmul_kernelPKfS0_Pfj --------------------------
	.section	.nv.constant0._Z13matmul_kernelPKfS0_Pfj,"a",@progbits
	.sectionflags	@""
	.align	4
.nv.constant0._Z13matmul_kernelPKfS0_Pfj:
	.zero		924


//--------------------- SYMBOLS --------------------------

	.type		.nv.reservedSmem.offset0,@object
	.size		.nv.reservedSmem.offset0,0x4
	.type		.nv.reservedSmem.cap,@object
	.size		.nv.reservedSmem.cap,0x4
